//
// Generated by NVIDIA NVVM Compiler
//
// Compiler Build ID: CL-36424714
// Cuda compilation tools, release 13.0, V13.0.88
// Based on NVVM 20.0.0
//

.version 9.0
.target sm_100
.address_size 64

	// .globl	_Z14rmsnorm_fp16x2ILi1024EEvP6__halfS1_S1_i
// _ZZ16block_reduce_addILi1024EfET0_S0_E11warp_result has been demoted

.visible .entry _Z14rmsnorm_fp16x2ILi1024EEvP6__halfS1_S1_i(
	.param .u64 .ptr .align 1 _Z14rmsnorm_fp16x2ILi1024EEvP6__halfS1_S1_i_param_0,
	.param .u64 .ptr .align 1 _Z14rmsnorm_fp16x2ILi1024EEvP6__halfS1_S1_i_param_1,
	.param .u64 .ptr .align 1 _Z14rmsnorm_fp16x2ILi1024EEvP6__halfS1_S1_i_param_2,
	.param .u32 _Z14rmsnorm_fp16x2ILi1024EEvP6__halfS1_S1_i_param_3
)
{
	.reg .pred 	%p<13>;
	.reg .b16 	%rs<7>;
	.reg .b32 	%r<37>;
	.reg .b32 	%f<36>;
	.reg .b64 	%rd<13>;
	// demoted variable
	.shared .align 4 .b8 _ZZ16block_reduce_addILi1024EfET0_S0_E11warp_result[128];
	ld.param.u64 	%rd1, [_Z14rmsnorm_fp16x2ILi1024EEvP6__halfS1_S1_i_param_0];
	ld.param.u64 	%rd2, [_Z14rmsnorm_fp16x2ILi1024EEvP6__halfS1_S1_i_param_1];
	ld.param.u64 	%rd3, [_Z14rmsnorm_fp16x2ILi1024EEvP6__halfS1_S1_i_param_2];
	ld.param.u32 	%r4, [_Z14rmsnorm_fp16x2ILi1024EEvP6__halfS1_S1_i_param_3];
	mov.u32 	%r1, %tid.x;
	mov.u32 	%r5, %ctaid.x;
	mov.u32 	%r6, %ntid.x;
	mad.lo.s32 	%r7, %r5, %r6, %r1;
	shl.b32 	%r2, %r7, 1;
	setp.ge.s32 	%p1, %r2, %r4;
	@%p1 bra 	$L__BB0_4;
	cvta.to.global.u64 	%rd4, %rd1;
	mul.wide.s32 	%rd5, %r2, 2;
	add.s64 	%rd6, %rd4, %rd5;
	ld.global.u32 	%r8, [%rd6];
	mov.b32 	{%rs1, %rs2}, %r8;
	// begin inline asm
	{  cvt.f32.f16 %f4, %rs1;}

	// end inline asm
	// begin inline asm
	{  cvt.f32.f16 %f5, %rs2;}

	// end inline asm
	mul.f32 	%f6, %f5, %f5;
	fma.rn.f32 	%f7, %f4, %f4, %f6;
	and.b32  	%r3, %r1, 31;
	mov.b32 	%r9, %f7;
	shfl.sync.bfly.b32	%r10|%p2, %r9, 16, 31, -1;
	mov.b32 	%f8, %r10;
	add.f32 	%f9, %f7, %f8;
	mov.b32 	%r11, %f9;
	shfl.sync.bfly.b32	%r12|%p3, %r11, 8, 31, -1;
	mov.b32 	%f10, %r12;
	add.f32 	%f11, %f9, %f10;
	mov.b32 	%r13, %f11;
	shfl.sync.bfly.b32	%r14|%p4, %r13, 4, 31, -1;
	mov.b32 	%f12, %r14;
	add.f32 	%f13, %f11, %f12;
	mov.b32 	%r15, %f13;
	shfl.sync.bfly.b32	%r16|%p5, %r15, 2, 31, -1;
	mov.b32 	%f14, %r16;
	add.f32 	%f15, %f13, %f14;
	mov.b32 	%r17, %f15;
	shfl.sync.bfly.b32	%r18|%p6, %r17, 1, 31, -1;
	mov.b32 	%f16, %r18;
	add.f32 	%f3, %f15, %f16;
	setp.ne.s32 	%p7, %r3, 0;
	@%p7 bra 	$L__BB0_3;
	shr.u32 	%r19, %r1, 3;
	mov.u32 	%r20, _ZZ16block_reduce_addILi1024EfET0_S0_E11warp_result;
	add.s32 	%r21, %r20, %r19;
	st.shared.f32 	[%r21], %f3;
$L__BB0_3:
	bar.sync 	0;
	shl.b32 	%r22, %r3, 2;
	mov.u32 	%r23, _ZZ16block_reduce_addILi1024EfET0_S0_E11warp_result;
	add.s32 	%r24, %r23, %r22;
	ld.shared.f32 	%f21, [%r24];
	mov.b32 	%r25, %f21;
	shfl.sync.bfly.b32	%r26|%p8, %r25, 16, 31, -1;
	mov.b32 	%f22, %r26;
	add.f32 	%f23, %f21, %f22;
	mov.b32 	%r27, %f23;
	shfl.sync.bfly.b32	%r28|%p9, %r27, 8, 31, -1;
	mov.b32 	%f24, %r28;
	add.f32 	%f25, %f23, %f24;
	mov.b32 	%r29, %f25;
	shfl.sync.bfly.b32	%r30|%p10, %r29, 4, 31, -1;
	mov.b32 	%f26, %r30;
	add.f32 	%f27, %f25, %f26;
	mov.b32 	%r31, %f27;
	shfl.sync.bfly.b32	%r32|%p11, %r31, 2, 31, -1;
	mov.b32 	%f28, %r32;
	add.f32 	%f29, %f27, %f28;
	mov.b32 	%r33, %f29;
	shfl.sync.bfly.b32	%r34|%p12, %r33, 1, 31, -1;
	mov.b32 	%f30, %r34;
	add.f32 	%f31, %f29, %f30;
	mul.f32 	%f32, %f31, 0f3A000000;
	rsqrt.approx.f32 	%f33, %f32;
	mul.f32 	%f34, %f4, %f33;
	shl.b32 	%r35, %r1, 1;
	cvta.to.global.u64 	%rd7, %rd3;
	mul.wide.u32 	%rd8, %r35, 2;
	add.s64 	%rd9, %rd7, %rd8;
	ld.global.u16 	%rs3, [%rd9];
	// begin inline asm
	{  cvt.f32.f16 %f17, %rs3;}

	// end inline asm
	mul.f32 	%f18, %f34, %f17;
	// begin inline asm
	{  cvt.rn.f16.f32 %rs4, %f18;}

	// end inline asm
	mul.f32 	%f35, %f5, %f33;
	ld.global.u16 	%rs5, [%rd9+2];
	// begin inline asm
	{  cvt.f32.f16 %f19, %rs5;}

	// end inline asm
	mul.f32 	%f20, %f35, %f19;
	// begin inline asm
	{  cvt.rn.f16.f32 %rs6, %f20;}

	// end inline asm
	cvta.to.global.u64 	%rd10, %rd2;
	add.s64 	%rd12, %rd10, %rd5;
	mov.b32 	%r36, {%rs4, %rs6};
	st.global.u32 	[%rd12], %r36;
$L__BB0_4:
	ret;

}


// ===== COMPILED SASS (sm_100) =====

	.target	sm_100

	.elftype	@"ET_EXEC"


//--------------------- .note.nv.tkinfo           --------------------------
	.section	.note.nv.tkinfo,"",@"SHT_NOTE"
	.sectionflags	@"SHF_NOTE_NV_TKINFO"
	.tkinfo
        /*0018*/ 	.word	0x00000002
        /*0030*/ 	.string	""
        /*0030*/ 	.string	"ptxas"
        /*0030*/ 	.string	"Cuda compilation tools, release 13.0, V13.0.88"
        /*0030*/ 	.string	"Build cuda_13.0.r13.0/compiler.36424714_0"
        /*0030*/ 	.string	"-arch sm_100 -m 64 "



//--------------------- .note.nv.cuinfo           --------------------------
	.section	.note.nv.cuinfo,"",@"SHT_NOTE"
	.sectionflags	@"SHF_NOTE_NV_CUINFO"
        /*0018*/ 	.short	0x0002
        /*001a*/ 	.short	0x0064
        /*001c*/ 	.short	0x0082
	.zero		2


//--------------------- .nv.info                  --------------------------
	.section	.nv.info,"",@"SHT_CUDA_INFO"
	.align	4


	//----- nvinfo : EIATTR_REGCOUNT
	.align		4
        /*0000*/ 	.byte	0x04, 0x2f
        /*0002*/ 	.short	(.L_1 - .L_0)
	.align		4
.L_0:
        /*0004*/ 	.word	index@(_Z14rmsnorm_fp16x2ILi1024EEvP6__halfS1_S1_i)
        /*0008*/ 	.word	0x00000010


	//----- nvinfo : EIATTR_FRAME_SIZE
	.align		4
.L_1:
        /*000c*/ 	.byte	0x04, 0x11
        /*000e*/ 	.short	(.L_3 - .L_2)
	.align		4
.L_2:
        /*0010*/ 	.word	index@(_Z14rmsnorm_fp16x2ILi1024EEvP6__halfS1_S1_i)
        /*0014*/ 	.word	0x00000000


	//----- nvinfo : EIATTR_MIN_STACK_SIZE
	.align		4
.L_3:
        /*0018*/ 	.byte	0x04, 0x12
        /*001a*/ 	.short	(.L_5 - .L_4)
	.align		4
.L_4:
        /*001c*/ 	.word	index@(_Z14rmsnorm_fp16x2ILi1024EEvP6__halfS1_S1_i)
        /*0020*/ 	.word	0x00000000
.L_5:


//--------------------- .nv.compat                --------------------------
	.section	.nv.compat,"",@"SHT_CUDA_COMPAT_INFO"
	.align	4
        /*0000*/ 	.byte	0x02, 0x09, 0x00, 0x00, 0x02, 0x02, 0x01, 0x00, 0x02, 0x05, 0x05, 0x00, 0x03, 0x07, 0x01, 0x01
        /*0010*/ 	.byte	0x02, 0x03, 0x00, 0x00, 0x02, 0x06, 0x01, 0x00, 0x04, 0x0b, 0x08, 0x00, 0x01, 0x00, 0x00, 0x00
        /*0020*/ 	.byte	0x00, 0x00, 0x00, 0x00


//--------------------- .nv.info._Z14rmsnorm_fp16x2ILi1024EEvP6__halfS1_S1_i --------------------------
	.section	.nv.info._Z14rmsnorm_fp16x2ILi1024EEvP6__halfS1_S1_i,"",@"SHT_CUDA_INFO"
	.sectionflags	@""
	.align	4


	//----- nvinfo : EIATTR_CUDA_API_VERSION
	.align		4
        /*0000*/ 	.byte	0x04, 0x37
        /*0002*/ 	.short	(.L_7 - .L_6)
.L_6:
        /*0004*/ 	.word	0x00000082


	//----- nvinfo : EIATTR_KPARAM_INFO
	.align		4
.L_7:
        /*0008*/ 	.byte	0x04, 0x17
        /*000a*/ 	.short	(.L_9 - .L_8)
.L_8:
        /*000c*/ 	.word	0x00000000
        /*0010*/ 	.short	0x0003
        /*0012*/ 	.short	0x0018
        /*0014*/ 	.byte	0x00, 0xf0, 0x11, 0x00


	//----- nvinfo : EIATTR_KPARAM_INFO
	.align		4
.L_9:
        /*0018*/ 	.byte	0x04, 0x17
        /*001a*/ 	.short	(.L_11 - .L_10)
.L_10:
        /*001c*/ 	.word	0x00000000
        /*0020*/ 	.short	0x0002
        /*0022*/ 	.short	0x0010
        /*0024*/ 	.byte	0x00, 0xf5, 0x21, 0x00


	//----- nvinfo : EIATTR_KPARAM_INFO
	.align		4
.L_11:
        /*0028*/ 	.byte	0x04, 0x17
        /*002a*/ 	.short	(.L_13 - .L_12)
.L_12:
        /*002c*/ 	.word	0x00000000
        /*0030*/ 	.short	0x0001
        /*0032*/ 	.short	0x0008
        /*0034*/ 	.byte	0x00, 0xf5, 0x21, 0x00


	//----- nvinfo : EIATTR_KPARAM_INFO
	.align		4
.L_13:
        /*0038*/ 	.byte	0x04, 0x17
        /*003a*/ 	.short	(.L_15 - .L_14)
.L_14:
        /*003c*/ 	.word	0x00000000
        /*0040*/ 	.short	0x0000
        /*0042*/ 	.short	0x0000
        /*0044*/ 	.byte	0x00, 0xf5, 0x21, 0x00


	//----- nvinfo : EIATTR_SPARSE_MMA_MASK
	.align		4
.L_15:
        /*0048*/ 	.byte	0x03, 0x50
        /*004a*/ 	.short	0x0000


	//----- nvinfo : EIATTR_MAXREG_COUNT
	.align		4
        /*004c*/ 	.byte	0x03, 0x1b
        /*004e*/ 	.short	0x00ff


	//----- nvinfo : EIATTR_NUM_BARRIERS
	.align		4
        /*0050*/ 	.byte	0x02, 0x4c
        /*0052*/ 	.byte	0x01
	.zero		1


	//----- nvinfo : EIATTR_MERCURY_ISA_VERSION
	.align		4
        /*0054*/ 	.byte	0x03, 0x5f
        /*0056*/ 	.short	0x0101


	//----- nvinfo : EIATTR_COOP_GROUP_MASK_REGIDS
	.align		4
        /*0058*/ 	.byte	0x04, 0x29
        /*005a*/ 	.short	(.L_17 - .L_16)


	//   ....[0]....
.L_16:
        /*005c*/ 	.word	0xffffffff


	//   ....[1]....
        /*0060*/ 	.word	0xffffffff


	//   ....[2]....
        /*0064*/ 	.word	0xffffffff


	//   ....[3]....
        /*0068*/ 	.word	0xffffffff


	//   ....[4]....
        /*006c*/ 	.word	0xffffffff


	//   ....[5]....
        /*0070*/ 	.word	0xffffffff


	//   ....[6]....
        /*0074*/ 	.word	0xffffffff


	//   ....[7]....
        /*0078*/ 	.word	0xffffffff


	//   ....[8]....
        /*007c*/ 	.word	0xffffffff


	//   ....[9]....
        /*0080*/ 	.word	0xffffffff


	//----- nvinfo : EIATTR_COOP_GROUP_INSTR_OFFSETS
	.align		4
.L_17:
        /*0084*/ 	.byte	0x04, 0x28
        /*0086*/ 	.short	(.L_19 - .L_18)


	//   ....[0]....
.L_18:
        /*0088*/ 	.word	0x00000140


	//   ....[1]....
        /*008c*/ 	.word	0x00000170


	//   ....[2]....
        /*0090*/ 	.word	0x000001a0


	//   ....[3]....
        /*0094*/ 	.word	0x000001d0


	//   ....[4]....
        /*0098*/ 	.word	0x00000200


	//   ....[5]....
        /*009c*/ 	.word	0x00000290


	//   ....[6]....
        /*00a0*/ 	.word	0x000002b0


	//   ....[7]....
        /*00a4*/ 	.word	0x000002d0


	//   ....[8]....
        /*00a8*/ 	.word	0x000002f0


	//   ....[9]....
        /*00ac*/ 	.word	0x00000310


	//----- nvinfo : EIATTR_VRC_CTA_INIT_COUNT
	.align		4
.L_19:
        /*00b0*/ 	.byte	0x02, 0x4a
	.zero		1
	.zero		1


	//----- nvinfo : EIATTR_EXIT_INSTR_OFFSETS
	.align		4
        /*00b4*/ 	.byte	0x04, 0x1c
        /*00b6*/ 	.short	(.L_21 - .L_20)


	//   ....[0]....
.L_20:
        /*00b8*/ 	.word	0x00000080


	//   ....[1]....
        /*00bc*/ 	.word	0x00000420


	//----- nvinfo : EIATTR_CBANK_PARAM_SIZE
	.align		4
.L_21:
        /*00c0*/ 	.byte	0x03, 0x19
        /*00c2*/ 	.short	0x001c


	//----- nvinfo : EIATTR_PARAM_CBANK
	.align		4
        /*00c4*/ 	.byte	0x04, 0x0a
        /*00c6*/ 	.short	(.L_23 - .L_22)
	.align		4
.L_22:
        /*00c8*/ 	.word	index@(.nv.constant0._Z14rmsnorm_fp16x2ILi1024EEvP6__halfS1_S1_i)
        /*00cc*/ 	.short	0x0380
        /*00ce*/ 	.short	0x001c


	//----- nvinfo : EIATTR_SW_WAR
	.align		4
.L_23:
        /*00d0*/ 	.byte	0x04, 0x36
        /*00d2*/ 	.short	(.L_25 - .L_24)
.L_24:
        /*00d4*/ 	.word	0x00000008
.L_25:


//--------------------- .nv.callgraph             --------------------------
	.section	.nv.callgraph,"",@"SHT_CUDA_CALLGRAPH"
	.align	4
	.sectionentsize	8
	.align		4
        /*0000*/ 	.word	0x00000000
	.align		4
        /*0004*/ 	.word	0xffffffff
	.align		4
        /*0008*/ 	.word	0x00000000
	.align		4
        /*000c*/ 	.word	0xfffffffe
	.align		4
        /*0010*/ 	.word	0x00000000
	.align		4
        /*0014*/ 	.word	0xfffffffd
	.align		4
        /*0018*/ 	.word	0x00000000
	.align		4
        /*001c*/ 	.word	0xfffffffc


//--------------------- .text._Z14rmsnorm_fp16x2ILi1024EEvP6__halfS1_S1_i --------------------------
	.section	.text._Z14rmsnorm_fp16x2ILi1024EEvP6__halfS1_S1_i,"ax",@progbits
	.align	128
        .global         _Z14rmsnorm_fp16x2ILi1024EEvP6__halfS1_S1_i
        .type           _Z14rmsnorm_fp16x2ILi1024EEvP6__halfS1_S1_i,@function
        .size           _Z14rmsnorm_fp16x2ILi1024EEvP6__halfS1_S1_i,(.L_x_1 - _Z14rmsnorm_fp16x2ILi1024EEvP6__halfS1_S1_i)
        .other          _Z14rmsnorm_fp16x2ILi1024EEvP6__halfS1_S1_i,@"STO_CUDA_ENTRY STV_DEFAULT"
_Z14rmsnorm_fp16x2ILi1024EEvP6__halfS1_S1_i:
.text._Z14rmsnorm_fp16x2ILi1024EEvP6__halfS1_S1_i:
[----:B------:R-:W-:Y:S01]  /*0000*/  LDC R1, c[0x0][0x37c] ;  /* 0x0000df00ff017b82 */ /* 0x000fe20000000800 */
[----:B------:R-:W0:Y:S07]  /*0010*/  S2R R12, SR_TID.X ;  /* 0x00000000000c7919 */ /* 0x000e2e0000002100 */
[----:B------:R-:W0:Y:S01]  /*0020*/  S2UR UR4, SR_CTAID.X ;  /* 0x00000000000479c3 */ /* 0x000e220000002500 */
[----:B------:R-:W1:Y:S07]  /*0030*/  LDCU UR5, c[0x0][0x398] ;  /* 0x00007300ff0577ac */ /* 0x000e6e0008000800 */
[----:B------:R-:W0:Y:S02]  /*0040*/  LDC R3, c[0x0][0x360] ;  /* 0x0000d800ff037b82 */ /* 0x000e240000000800 */
[----:B0-----:R-:W-:-:S05]  /*0050*/  IMAD R0, R3, UR4, R12 ;  /* 0x0000000403007c24 */ /* 0x001fca000f8e020c */
[----:B------:R-:W-:-:S04]  /*0060*/  SHF.L.U32 R0, R0, 0x1, RZ ;  /* 0x0000000100007819 */ /* 0x000fc800000006ff */
[----:B-1----:R-:W-:-:S13]  /*0070*/  ISETP.GE.AND P0, PT, R0, UR5, PT ;  /* 0x0000000500007c0c */ /* 0x002fda000bf06270 */
[----:B------:R-:W-:Y:S05]  /*0080*/  @P0 EXIT ;  /* 0x000000000000094d */ /* 0x000fea0003800000 */
[----:B------:R-:W0:Y:S01]  /*0090*/  LDC.64 R4, c[0x0][0x380] ;  /* 0x0000e000ff047b82 */ /* 0x000e220000000a00 */
[----:B------:R-:W1:Y:S01]  /*00a0*/  LDCU.64 UR6, c[0x0][0x358] ;  /* 0x00006b00ff0677ac */ /* 0x000e620008000a00 */
[----:B0-----:R-:W-:-:S06]  /*00b0*/  IMAD.WIDE R4, R0, 0x2, R4 ;  /* 0x0000000200047825 */ /* 0x001fcc00078e0204 */
[----:B-1----:R-:W2:Y:S01]  /*00c0*/  LDG.E R4, desc[UR6][R4.64] ;  /* 0x0000000604047981 */ /* 0x002ea2000c1e1900 */
[----:B------:R-:W0:Y:S01]  /*00d0*/  S2UR UR5, SR_CgaCtaId ;  /* 0x00000000000579c3 */ /* 0x000e220000008800 */
[----:B------:R-:W-:Y:S02]  /*00e0*/  UMOV UR4, 0x400 ;  /* 0x0000040000047882 */ /* 0x000fe40000000000 */
[----:B0-----:R-:W-:Y:S01]  /*00f0*/  ULEA UR4, UR5, UR4, 0x18 ;  /* 0x0000000405047291 */ /* 0x001fe2000f8ec0ff */
[--C-:B--2---:R-:W-:Y:S02]  /*0100*/  HADD2.F32 R2, -RZ, R4.reuse.H1_H1 ;  /* 0x30000004ff027230 */ /* 0x104fe40000004100 */
[----:B------:R-:W-:-:S03]  /*0110*/  HADD2.F32 R3, -RZ, R4.H0_H0 ;  /* 0x20000004ff037230 */ /* 0x000fc60000004100 */
[----:B------:R-:W-:-:S04]  /*0120*/  FMUL R6, R2, R2 ;  /* 0x0000000202067220 */ /* 0x000fc80000400000 */
[----:B------:R-:W-:-:S05]  /*0130*/  FFMA R6, R3, R3, R6 ;  /* 0x0000000303067223 */ /* 0x000fca0000000006 */
[----:B------:R-:W0:Y:S02]  /*0140*/  SHFL.BFLY PT, R7, R6, 0x10, 0x1f ;  /* 0x0e001f0006077f89 */ /* 0x000e2400000e0000 */
[----:B0-----:R-:W-:Y:S01]  /*0150*/  FADD R7, R6, R7 ;  /* 0x0000000706077221 */ /* 0x001fe20000000000 */
[----:B------:R-:W-:-:S04]  /*0160*/  LOP3.LUT P0, R6, R12, 0x1f, RZ, 0xc0, !PT ;  /* 0x0000001f0c067812 */ /* 0x000fc8000780c0ff */
[----:B------:R-:W0:Y:S02]  /*0170*/  SHFL.BFLY PT, R8, R7, 0x8, 0x1f ;  /* 0x0d001f0007087f89 */ /* 0x000e2400000e0000 */
[----:B0-----:R-:W-:Y:S01]  /*0180*/  FADD R8, R7, R8 ;  /* 0x0000000807087221 */ /* 0x001fe20000000000 */
[----:B------:R-:W-:-:S04]  /*0190*/  SHF.L.U32 R7, R12, 0x1, RZ ;  /* 0x000000010c077819 */ /* 0x000fc800000006ff */
[----:B------:R-:W0:Y:S02]  /*01a0*/  SHFL.BFLY PT, R9, R8, 0x4, 0x1f ;  /* 0x0c801f0008097f89 */ /* 0x000e2400000e0000 */
[----:B0-----:R-:W-:Y:S01]  /*01b0*/  FADD R9, R8, R9 ;  /* 0x0000000908097221 */ /* 0x001fe20000000000 */
[----:B------:R-:W-:-:S04]  /*01c0*/  @!P0 LEA.HI R8, R12, UR4, RZ, 0x1d ;  /* 0x000000040c088c11 */ /* 0x000fc8000f8fe8ff */
[----:B------:R-:W0:Y:S02]  /*01d0*/  SHFL.BFLY PT, R4, R9, 0x2, 0x1f ;  /* 0x0c401f0009047f89 */ /* 0x000e2400000e0000 */
[----:B0-----:R-:W-:Y:S02]  /*01e0*/  FADD R10, R9, R4 ;  /* 0x00000004090a7221 */ /* 0x001fe40000000000 */
[----:B------:R-:W0:Y:S03]  /*01f0*/  LDC.64 R4, c[0x0][0x390] ;  /* 0x0000e400ff047b82 */ /* 0x000e260000000a00 */
[----:B------:R-:W1:Y:S01]  /*0200*/  SHFL.BFLY PT, R11, R10, 0x1, 0x1f ;  /* 0x0c201f000a0b7f89 */ /* 0x000e6200000e0000 */
[----:B0-----:R-:W-:-:S04]  /*0210*/  IMAD.WIDE.U32 R4, R7, 0x2, R4 ;  /* 0x0000000207047825 */ /* 0x001fc800078e0004 */
[----:B-1----:R-:W-:-:S05]  /*0220*/  FADD R11, R10, R11 ;  /* 0x0000000b0a0b7221 */ /* 0x002fca0000000000 */
[----:B------:R-:W-:Y:S01]  /*0230*/  @!P0 STS [R8], R11 ;  /* 0x0000000b08008388 */ /* 0x000fe20000000800 */
[----:B------:R-:W-:Y:S06]  /*0240*/  BAR.SYNC.DEFER_BLOCKING 0x0 ;  /* 0x0000000000007b1d */ /* 0x000fec0000010000 */
[----:B------:R-:W2:Y:S04]  /*0250*/  LDG.E.U16 R12, desc[UR6][R4.64] ;  /* 0x00000006040c7981 */ /* 0x000ea8000c1e1500 */
[----:B------:R0:W3:Y:S01]  /*0260*/  LDG.E.U16 R13, desc[UR6][R4.64+0x2] ;  /* 0x00000206040d7981 */ /* 0x0000e2000c1e1500 */
[----:B------:R-:W-:-:S06]  /*0270*/  LEA R6, R6, UR4, 0x2 ;  /* 0x0000000406067c11 */ /* 0x000fcc000f8e10ff */
[----:B------:R-:W1:Y:S04]  /*0280*/  LDS R6, [R6] ;  /* 0x0000000006067984 */ /* 0x000e680000000800 */
[----:B-1----:R-:W1:Y:S02]  /*0290*/  SHFL.BFLY PT, R7, R6, 0x10, 0x1f ;  /* 0x0e001f0006077f89 */ /* 0x002e6400000e0000 */
[----:B-1----:R-:W-:-:S05]  /*02a0*/  FADD R7, R6, R7 ;  /* 0x0000000706077221 */ /* 0x002fca0000000000 */
[----:B------:R-:W1:Y:S02]  /*02b0*/  SHFL.BFLY PT, R10, R7, 0x8, 0x1f ;  /* 0x0d001f00070a7f89 */ /* 0x000e6400000e0000 */
[----:B-1----:R-:W-:-:S05]  /*02c0*/  FADD R10, R7, R10 ;  /* 0x0000000a070a7221 */ /* 0x002fca0000000000 */
[----:B------:R-:W1:Y:S02]  /*02d0*/  SHFL.BFLY PT, R9, R10, 0x4, 0x1f ;  /* 0x0c801f000a097f89 */ /* 0x000e6400000e0000 */
[----:B-1----:R-:W-:-:S05]  /*02e0*/  FADD R9, R10, R9 ;  /* 0x000000090a097221 */ /* 0x002fca0000000000 */
[----:B------:R-:W1:Y:S02]  /*02f0*/  SHFL.BFLY PT, R8, R9, 0x2, 0x1f ;  /* 0x0c401f0009087f89 */ /* 0x000e6400000e0000 */
[----:B-1----:R-:W-:-:S05]  /*0300*/  FADD R8, R9, R8 ;  /* 0x0000000809087221 */ /* 0x002fca0000000000 */
[----:B0-----:R-:W0:Y:S02]  /*0310*/  SHFL.BFLY PT, R5, R8, 0x1, 0x1f ;  /* 0x0c201f0008057f89 */ /* 0x001e2400000e0000 */
[----:B0-----:R-:W-:-:S04]  /*0320*/  FADD R5, R8, R5 ;  /* 0x0000000508057221 */ /* 0x001fc80000000000 */
[----:B------:R-:W-:Y:S02]  /*0330*/  FMUL R11, R5, 0.00048828125 ;  /* 0x3a000000050b7820 */ /* 0x000fe40000400000 */
[----:B------:R-:W0:Y:S03]  /*0340*/  LDC.64 R4, c[0x0][0x388] ;  /* 0x0000e200ff047b82 */ /* 0x000e260000000a00 */
[----:B------:R-:W-:-:S13]  /*0350*/  FSETP.GEU.AND P0, PT, |R11|, 1.175494350822287508e-38, PT ;  /* 0x008000000b00780b */ /* 0x000fda0003f0e200 */
[----:B------:R-:W-:-:S04]  /*0360*/  @!P0 FMUL R11, R11, 16777216 ;  /* 0x4b8000000b0b8820 */ /* 0x000fc80000400000 */
[----:B------:R-:W1:Y:S02]  /*0370*/  MUFU.RSQ R6, R11 ;  /* 0x0000000b00067308 */ /* 0x000e640000001400 */
[----:B-1----:R-:W-:-:S04]  /*0380*/  @!P0 FMUL R6, R6, 4096 ;  /* 0x4580000006068820 */ /* 0x002fc80000400000 */
[-C--:B------:R-:W-:Y:S01]  /*0390*/  FMUL R3, R3, R6.reuse ;  /* 0x0000000603037220 */ /* 0x080fe20000400000 */
[----:B------:R-:W-:Y:S01]  /*03a0*/  FMUL R2, R2, R6 ;  /* 0x0000000602027220 */ /* 0x000fe20000400000 */
[----:B--2---:R-:W-:Y:S02]  /*03b0*/  HADD2.F32 R12, -RZ, R12.H0_H0 ;  /* 0x2000000cff0c7230 */ /* 0x004fe40000004100 */
[----:B---3--:R-:W-:-:S03]  /*03c0*/  HADD2.F32 R13, -RZ, R13.H0_H0 ;  /* 0x2000000dff0d7230 */ /* 0x008fc60000004100 */
[----:B------:R-:W-:Y:S02]  /*03d0*/  FMUL R12, R3, R12 ;  /* 0x0000000c030c7220 */ /* 0x000fe40000400000 */
[----:B------:R-:W-:Y:S01]  /*03e0*/  FMUL R13, R2, R13 ;  /* 0x0000000d020d7220 */ /* 0x000fe20000400000 */
[----:B0-----:R-:W-:-:S04]  /*03f0*/  IMAD.WIDE R2, R0, 0x2, R4 ;  /* 0x0000000200027825 */ /* 0x001fc800078e0204 */
[----:B------:R-:W-:-:S05]  /*0400*/  F2FP.F16.F32.PACK_AB R13, R13, R12 ;  /* 0x0000000c0d0d723e */ /* 0x000fca00000000ff */
[----:B------:R-:W-:Y:S01]  /*0410*/  STG.E desc[UR6][R2.64], R13 ;  /* 0x0000000d02007986 */ /* 0x000fe2000c101906 */
[----:B------:R-:W-:Y:S05]  /*0420*/  EXIT ;  /* 0x000000000000794d */ /* 0x000fea0003800000 */
.L_x_0:
[----:B------:R-:W-:-:S00]  /*0430*/  BRA `(.L_x_0) ;  /* 0xfffffffc00fc7947 */ /* 0x000fc0000383ffff */
[----:B------:R-:W-:-:S00]  /*0440*/  NOP ;  /* 0x0000000000007918 */ /* 0x000fc00000000000 */
        /* <DEDUP_REMOVED lines=11> */
.L_x_1:


//--------------------- .nv.shared._Z14rmsnorm_fp16x2ILi1024EEvP6__halfS1_S1_i --------------------------
	.section	.nv.shared._Z14rmsnorm_fp16x2ILi1024EEvP6__halfS1_S1_i,"aw",@nobits
	.sectionflags	@""
	.align	4
.nv.shared._Z14rmsnorm_fp16x2ILi1024EEvP6__halfS1_S1_i:
	.zero		1152


//--------------------- .nv.shared.reserved.0     --------------------------
	.section	.nv.shared.reserved.0,"aw",@nobits
	.weak		__nv_reservedSMEM_offset_0_alias
	.size		__nv_reservedSMEM_offset_0_alias, 0, 64
	.other		__nv_reservedSMEM_offset_0_alias,@"STO_CUDA_RESERVED_SHARED STV_DEFAULT"
__nv_reservedSMEM_offset_0_alias:
	.zero		0
	.zero		64


//--------------------- .nv.constant0._Z14rmsnorm_fp16x2ILi1024EEvP6__halfS1_S1_i --------------------------
	.section	.nv.constant0._Z14rmsnorm_fp16x2ILi1024EEvP6__halfS1_S1_i,"a",@progbits
	.sectionflags	@""
	.align	4
.nv.constant0._Z14rmsnorm_fp16x2ILi1024EEvP6__halfS1_S1_i:
	.zero		924


//--------------------- SYMBOLS --------------------------

	.type		.nv.reservedSmem.offset0,@object
	.size		.nv.reservedSmem.offset0,0x4
	.type		.nv.reservedSmem.cap,@object
	.size		.nv.reservedSmem.cap,0x4
